//
// Generated by NVIDIA NVVM Compiler
//
// Compiler Build ID: CL-36424714
// Cuda compilation tools, release 13.0, V13.0.88
// Based on NVVM 20.0.0
//

.version 9.0
.target sm_100
.address_size 64

	// .globl	_Z10hist_shmemPflPjiff
.extern .shared .align 16 .b8 temp[];

.visible .entry _Z10hist_shmemPflPjiff(
	.param .u64 .ptr .align 1 _Z10hist_shmemPflPjiff_param_0,
	.param .u64 _Z10hist_shmemPflPjiff_param_1,
	.param .u64 .ptr .align 1 _Z10hist_shmemPflPjiff_param_2,
	.param .u32 _Z10hist_shmemPflPjiff_param_3,
	.param .f32 _Z10hist_shmemPflPjiff_param_4,
	.param .f32 _Z10hist_shmemPflPjiff_param_5
)
{
	.reg .pred 	%p<8>;
	.reg .b32 	%r<38>;
	.reg .b32 	%f<18>;
	.reg .b64 	%rd<47>;

	ld.param.u64 	%rd24, [_Z10hist_shmemPflPjiff_param_0];
	ld.param.u64 	%rd22, [_Z10hist_shmemPflPjiff_param_1];
	ld.param.u64 	%rd23, [_Z10hist_shmemPflPjiff_param_2];
	ld.param.f32 	%f1, [_Z10hist_shmemPflPjiff_param_4];
	ld.param.f32 	%f2, [_Z10hist_shmemPflPjiff_param_5];
	cvta.to.global.u64 	%rd1, %rd24;
	mov.u32 	%r1, %tid.x;
	shl.b32 	%r3, %r1, 2;
	mov.u32 	%r4, temp;
	add.s32 	%r2, %r4, %r3;
	mov.b32 	%r5, 0;
	st.shared.u32 	[%r2], %r5;
	bar.sync 	0;
	mov.u32 	%r6, %ctaid.x;
	mov.u32 	%r7, %ntid.x;
	mad.lo.s32 	%r8, %r6, %r7, %r1;
	cvt.u64.u32 	%rd45, %r8;
	mov.u32 	%r9, %nctaid.x;
	mul.lo.s32 	%r10, %r7, %r9;
	cvt.u64.u32 	%rd3, %r10;
	setp.le.s64 	%p1, %rd22, %rd45;
	@%p1 bra 	$L__BB0_10;
	add.s64 	%rd25, %rd3, %rd45;
	max.u64 	%rd26, %rd22, %rd25;
	setp.lt.u64 	%p2, %rd25, %rd22;
	selp.u64 	%rd4, 1, 0, %p2;
	add.s64 	%rd27, %rd25, %rd4;
	sub.s64 	%rd5, %rd26, %rd27;
	and.b64  	%rd28, %rd5, -4294967296;
	setp.ne.s64 	%p3, %rd28, 0;
	@%p3 bra 	$L__BB0_3;
	cvt.u32.u64 	%r11, %rd3;
	cvt.u32.u64 	%r12, %rd5;
	div.u32 	%r13, %r12, %r11;
	cvt.u64.u32 	%rd41, %r13;
	bra.uni 	$L__BB0_4;
$L__BB0_3:
	div.u64 	%rd41, %rd5, %rd3;
$L__BB0_4:
	add.s64 	%rd9, %rd41, %rd4;
	and.b64  	%rd29, %rd9, 3;
	setp.eq.s64 	%p4, %rd29, 3;
	@%p4 bra 	$L__BB0_7;
	shl.b64 	%rd30, %rd45, 2;
	add.s64 	%rd43, %rd1, %rd30;
	shl.b64 	%rd11, %rd3, 2;
	add.s64 	%rd31, %rd9, 1;
	and.b64  	%rd42, %rd31, 3;
$L__BB0_6:
	.pragma "nounroll";
	ld.global.f32 	%f3, [%rd43];
	sub.f32 	%f4, %f3, %f1;
	div.rn.f32 	%f5, %f4, %f2;
	cvt.rzi.s32.f32 	%r14, %f5;
	shl.b32 	%r15, %r14, 2;
	add.s32 	%r17, %r4, %r15;
	atom.shared.add.u32 	%r18, [%r17], 1;
	add.s64 	%rd45, %rd45, %rd3;
	add.s64 	%rd43, %rd43, %rd11;
	add.s64 	%rd42, %rd42, -1;
	setp.ne.s64 	%p5, %rd42, 0;
	@%p5 bra 	$L__BB0_6;
$L__BB0_7:
	setp.lt.u64 	%p6, %rd9, 3;
	@%p6 bra 	$L__BB0_10;
	shl.b64 	%rd34, %rd3, 2;
$L__BB0_9:
	shl.b64 	%rd32, %rd45, 2;
	add.s64 	%rd33, %rd1, %rd32;
	ld.global.f32 	%f6, [%rd33];
	sub.f32 	%f7, %f6, %f1;
	div.rn.f32 	%f8, %f7, %f2;
	cvt.rzi.s32.f32 	%r19, %f8;
	shl.b32 	%r20, %r19, 2;
	add.s32 	%r22, %r4, %r20;
	atom.shared.add.u32 	%r23, [%r22], 1;
	add.s64 	%rd35, %rd33, %rd34;
	ld.global.f32 	%f9, [%rd35];
	sub.f32 	%f10, %f9, %f1;
	div.rn.f32 	%f11, %f10, %f2;
	cvt.rzi.s32.f32 	%r24, %f11;
	shl.b32 	%r25, %r24, 2;
	add.s32 	%r26, %r4, %r25;
	atom.shared.add.u32 	%r27, [%r26], 1;
	add.s64 	%rd36, %rd35, %rd34;
	ld.global.f32 	%f12, [%rd36];
	sub.f32 	%f13, %f12, %f1;
	div.rn.f32 	%f14, %f13, %f2;
	cvt.rzi.s32.f32 	%r28, %f14;
	shl.b32 	%r29, %r28, 2;
	add.s32 	%r30, %r4, %r29;
	atom.shared.add.u32 	%r31, [%r30], 1;
	add.s64 	%rd37, %rd36, %rd34;
	ld.global.f32 	%f15, [%rd37];
	sub.f32 	%f16, %f15, %f1;
	div.rn.f32 	%f17, %f16, %f2;
	cvt.rzi.s32.f32 	%r32, %f17;
	shl.b32 	%r33, %r32, 2;
	add.s32 	%r34, %r4, %r33;
	atom.shared.add.u32 	%r35, [%r34], 1;
	add.s64 	%rd45, %rd34, %rd45;
	setp.lt.s64 	%p7, %rd45, %rd22;
	@%p7 bra 	$L__BB0_9;
$L__BB0_10:
	cvta.to.global.u64 	%rd38, %rd23;
	bar.sync 	0;
	mul.wide.u32 	%rd39, %r1, 4;
	add.s64 	%rd40, %rd38, %rd39;
	ld.shared.u32 	%r36, [%r2];
	atom.global.add.u32 	%r37, [%rd40], %r36;
	ret;

}


// ===== COMPILED SASS (sm_100) =====

	.target	sm_100

	.elftype	@"ET_EXEC"


//--------------------- .note.nv.tkinfo           --------------------------
	.section	.note.nv.tkinfo,"",@"SHT_NOTE"
	.sectionflags	@"SHF_NOTE_NV_TKINFO"
	.tkinfo
        /*0018*/ 	.word	0x00000002
        /*0030*/ 	.string	""
        /*0030*/ 	.string	"ptxas"
        /*0030*/ 	.string	"Cuda compilation tools, release 13.0, V13.0.88"
        /*0030*/ 	.string	"Build cuda_13.0.r13.0/compiler.36424714_0"
        /*0030*/ 	.string	"-arch sm_100 -m 64 "



//--------------------- .note.nv.cuinfo           --------------------------
	.section	.note.nv.cuinfo,"",@"SHT_NOTE"
	.sectionflags	@"SHF_NOTE_NV_CUINFO"
        /*0018*/ 	.short	0x0002
        /*001a*/ 	.short	0x0064
        /*001c*/ 	.short	0x0082
	.zero		2


//--------------------- .nv.info                  --------------------------
	.section	.nv.info,"",@"SHT_CUDA_INFO"
	.align	4


	//----- nvinfo : EIATTR_REGCOUNT
	.align		4
        /*0000*/ 	.byte	0x04, 0x2f
        /*0002*/ 	.short	(.L_1 - .L_0)
	.align		4
.L_0:
        /*0004*/ 	.word	index@(_Z10hist_shmemPflPjiff)
        /*0008*/ 	.word	0x0000001a


	//----- nvinfo : EIATTR_FRAME_SIZE
	.align		4
.L_1:
        /*000c*/ 	.byte	0x04, 0x11
        /*000e*/ 	.short	(.L_3 - .L_2)
	.align		4
.L_2:
        /*0010*/ 	.word	index@($__internal_1_$__cuda_sm3x_div_rn_noftz_f32_slowpath)
        /*0014*/ 	.word	0x00000000


	//----- nvinfo : EIATTR_FRAME_SIZE
	.align		4
.L_3:
        /*0018*/ 	.byte	0x04, 0x11
        /*001a*/ 	.short	(.L_5 - .L_4)
	.align		4
.L_4:
        /*001c*/ 	.word	index@($__internal_0_$__cuda_sm20_div_u64)
        /*0020*/ 	.word	0x00000000


	//----- nvinfo : EIATTR_FRAME_SIZE
	.align		4
.L_5:
        /*0024*/ 	.byte	0x04, 0x11
        /*0026*/ 	.short	(.L_7 - .L_6)
	.align		4
.L_6:
        /*0028*/ 	.word	index@(_Z10hist_shmemPflPjiff)
        /*002c*/ 	.word	0x00000000


	//----- nvinfo : EIATTR_MIN_STACK_SIZE
	.align		4
.L_7:
        /*0030*/ 	.byte	0x04, 0x12
        /*0032*/ 	.short	(.L_9 - .L_8)
	.align		4
.L_8:
        /*0034*/ 	.word	index@(_Z10hist_shmemPflPjiff)
        /*0038*/ 	.word	0x00000000
.L_9:


//--------------------- .nv.compat                --------------------------
	.section	.nv.compat,"",@"SHT_CUDA_COMPAT_INFO"
	.align	4
        /*0000*/ 	.byte	0x02, 0x09, 0x00, 0x00, 0x02, 0x02, 0x01, 0x00, 0x02, 0x05, 0x05, 0x00, 0x03, 0x07, 0x01, 0x01
        /*0010*/ 	.byte	0x02, 0x03, 0x00, 0x00, 0x02, 0x06, 0x01, 0x00, 0x04, 0x0b, 0x08, 0x00, 0x01, 0x00, 0x00, 0x00
        /*0020*/ 	.byte	0x00, 0x00, 0x00, 0x00


//--------------------- .nv.info._Z10hist_shmemPflPjiff --------------------------
	.section	.nv.info._Z10hist_shmemPflPjiff,"",@"SHT_CUDA_INFO"
	.sectionflags	@""
	.align	4


	//----- nvinfo : EIATTR_CUDA_API_VERSION
	.align		4
        /*0000*/ 	.byte	0x04, 0x37
        /*0002*/ 	.short	(.L_11 - .L_10)
.L_10:
        /*0004*/ 	.word	0x00000082


	//----- nvinfo : EIATTR_KPARAM_INFO
	.align		4
.L_11:
        /*0008*/ 	.byte	0x04, 0x17
        /*000a*/ 	.short	(.L_13 - .L_12)
.L_12:
        /*000c*/ 	.word	0x00000000
        /*0010*/ 	.short	0x0005
        /*0012*/ 	.short	0x0020
        /*0014*/ 	.byte	0x00, 0xf0, 0x11, 0x00


	//----- nvinfo : EIATTR_KPARAM_INFO
	.align		4
.L_13:
        /*0018*/ 	.byte	0x04, 0x17
        /*001a*/ 	.short	(.L_15 - .L_14)
.L_14:
        /*001c*/ 	.word	0x00000000
        /*0020*/ 	.short	0x0004
        /*0022*/ 	.short	0x001c
        /*0024*/ 	.byte	0x00, 0xf0, 0x11, 0x00


	//----- nvinfo : EIATTR_KPARAM_INFO
	.align		4
.L_15:
        /*0028*/ 	.byte	0x04, 0x17
        /*002a*/ 	.short	(.L_17 - .L_16)
.L_16:
        /*002c*/ 	.word	0x00000000
        /*0030*/ 	.short	0x0003
        /*0032*/ 	.short	0x0018
        /*0034*/ 	.byte	0x00, 0xf0, 0x11, 0x00


	//----- nvinfo : EIATTR_KPARAM_INFO
	.align		4
.L_17:
        /*0038*/ 	.byte	0x04, 0x17
        /*003a*/ 	.short	(.L_19 - .L_18)
.L_18:
        /*003c*/ 	.word	0x00000000
        /*0040*/ 	.short	0x0002
        /*0042*/ 	.short	0x0010
        /*0044*/ 	.byte	0x00, 0xf5, 0x21, 0x00


	//----- nvinfo : EIATTR_KPARAM_INFO
	.align		4
.L_19:
        /*0048*/ 	.byte	0x04, 0x17
        /*004a*/ 	.short	(.L_21 - .L_20)
.L_20:
        /*004c*/ 	.word	0x00000000
        /*0050*/ 	.short	0x0001
        /*0052*/ 	.short	0x0008
        /*0054*/ 	.byte	0x00, 0xf0, 0x21, 0x00


	//----- nvinfo : EIATTR_KPARAM_INFO
	.align		4
.L_21:
        /*0058*/ 	.byte	0x04, 0x17
        /*005a*/ 	.short	(.L_23 - .L_22)
.L_22:
        /*005c*/ 	.word	0x00000000
        /*0060*/ 	.short	0x0000
        /*0062*/ 	.short	0x0000
        /*0064*/ 	.byte	0x00, 0xf5, 0x21, 0x00


	//----- nvinfo : EIATTR_SPARSE_MMA_MASK
	.align		4
.L_23:
        /*0068*/ 	.byte	0x03, 0x50
        /*006a*/ 	.short	0x0000


	//----- nvinfo : EIATTR_MAXREG_COUNT
	.align		4
        /*006c*/ 	.byte	0x03, 0x1b
        /*006e*/ 	.short	0x00ff


	//----- nvinfo : EIATTR_NUM_BARRIERS
	.align		4
        /*0070*/ 	.byte	0x02, 0x4c
        /*0072*/ 	.byte	0x01
	.zero		1


	//----- nvinfo : EIATTR_MERCURY_ISA_VERSION
	.align		4
        /*0074*/ 	.byte	0x03, 0x5f
        /*0076*/ 	.short	0x0101


	//----- nvinfo : EIATTR_VRC_CTA_INIT_COUNT
	.align		4
        /*0078*/ 	.byte	0x02, 0x4a
	.zero		1
	.zero		1


	//----- nvinfo : EIATTR_EXIT_INSTR_OFFSETS
	.align		4
        /*007c*/ 	.byte	0x04, 0x1c
        /*007e*/ 	.short	(.L_25 - .L_24)


	//   ....[0]....
.L_24:
        /*0080*/ 	.word	0x00000ca0


	//----- nvinfo : EIATTR_CRS_STACK_SIZE
	.align		4
.L_25:
        /*0084*/ 	.byte	0x04, 0x1e
        /*0086*/ 	.short	(.L_27 - .L_26)
.L_26:
        /*0088*/ 	.word	0x00000000


	//----- nvinfo : EIATTR_CBANK_PARAM_SIZE
	.align		4
.L_27:
        /*008c*/ 	.byte	0x03, 0x19
        /*008e*/ 	.short	0x0024


	//----- nvinfo : EIATTR_PARAM_CBANK
	.align		4
        /*0090*/ 	.byte	0x04, 0x0a
        /*0092*/ 	.short	(.L_29 - .L_28)
	.align		4
.L_28:
        /*0094*/ 	.word	index@(.nv.constant0._Z10hist_shmemPflPjiff)
        /*0098*/ 	.short	0x0380
        /*009a*/ 	.short	0x0024


	//----- nvinfo : EIATTR_SW_WAR
	.align		4
.L_29:
        /*009c*/ 	.byte	0x04, 0x36
        /*009e*/ 	.short	(.L_31 - .L_30)
.L_30:
        /*00a0*/ 	.word	0x00000008
.L_31:


//--------------------- .nv.callgraph             --------------------------
	.section	.nv.callgraph,"",@"SHT_CUDA_CALLGRAPH"
	.align	4
	.sectionentsize	8
	.align		4
        /*0000*/ 	.word	0x00000000
	.align		4
        /*0004*/ 	.word	0xffffffff
	.align		4
        /*0008*/ 	.word	0x00000000
	.align		4
        /*000c*/ 	.word	0xfffffffe
	.align		4
        /*0010*/ 	.word	0x00000000
	.align		4
        /*0014*/ 	.word	0xfffffffd
	.align		4
        /*0018*/ 	.word	0x00000000
	.align		4
        /*001c*/ 	.word	0xfffffffc


//--------------------- .text._Z10hist_shmemPflPjiff --------------------------
	.section	.text._Z10hist_shmemPflPjiff,"ax",@progbits
	.align	128
        .global         _Z10hist_shmemPflPjiff
        .type           _Z10hist_shmemPflPjiff,@function
        .size           _Z10hist_shmemPflPjiff,(.L_x_31 - _Z10hist_shmemPflPjiff)
        .other          _Z10hist_shmemPflPjiff,@"STO_CUDA_ENTRY STV_DEFAULT"
_Z10hist_shmemPflPjiff:
.text._Z10hist_shmemPflPjiff:
[----:B------:R-:W-:Y:S01]  /*0000*/  LDC R1, c[0x0][0x37c] ;  /* 0x0000df00ff017b82 */ /* 0x000fe20000000800 */
[----:B------:R-:W0:Y:S07]  /*0010*/  S2R R5, SR_TID.X ;  /* 0x0000000000057919 */ /* 0x000e2e0000002100 */
[----:B------:R-:W0:Y:S01]  /*0020*/  S2UR UR8, SR_CTAID.X ;  /* 0x00000000000879c3 */ /* 0x000e220000002500 */
[----:B------:R-:W1:Y:S01]  /*0030*/  LDCU.64 UR10, c[0x0][0x388] ;  /* 0x00007100ff0a77ac */ /* 0x000e620008000a00 */
[----:B------:R-:W-:Y:S01]  /*0040*/  UMOV UR4, 0x400 ;  /* 0x0000040000047882 */ /* 0x000fe20000000000 */
[----:B------:R-:W2:Y:S05]  /*0050*/  LDCU.64 UR6, c[0x0][0x358] ;  /* 0x00006b00ff0677ac */ /* 0x000eaa0008000a00 */
[----:B------:R-:W0:Y:S01]  /*0060*/  LDC R12, c[0x0][0x360] ;  /* 0x0000d800ff0c7b82 */ /* 0x000e220000000800 */
[----:B------:R-:W3:Y:S01]  /*0070*/  LDCU UR12, c[0x0][0x39c] ;  /* 0x00007380ff0c77ac */ /* 0x000ee20008000800 */
[----:B------:R-:W4:Y:S06]  /*0080*/  LDCU UR13, c[0x0][0x39c] ;  /* 0x00007380ff0d77ac */ /* 0x000f2c0008000800 */
[----:B------:R-:W5:Y:S01]  /*0090*/  S2UR UR5, SR_CgaCtaId ;  /* 0x00000000000579c3 */ /* 0x000f620000008800 */
[----:B------:R-:W0:Y:S01]  /*00a0*/  LDCU.64 UR14, c[0x0][0x380] ;  /* 0x00007000ff0e77ac */ /* 0x000e220008000a00 */
[----:B------:R-:W0:Y:S02]  /*00b0*/  LDCU.64 UR16, c[0x0][0x388] ;  /* 0x00007100ff1077ac */ /* 0x000e240008000a00 */
[----:B0-----:R-:W-:-:S05]  /*00c0*/  IMAD R7, R12, UR8, R5 ;  /* 0x000000080c077c24 */ /* 0x001fca000f8e0205 */
[----:B-1----:R-:W-:Y:S01]  /*00d0*/  ISETP.GE.U32.AND P0, PT, R7, UR10, PT ;  /* 0x0000000a07007c0c */ /* 0x002fe2000bf06070 */
[----:B-----5:R-:W-:-:S03]  /*00e0*/  ULEA UR4, UR5, UR4, 0x18 ;  /* 0x0000000405047291 */ /* 0x020fc6000f8ec0ff */
[----:B------:R-:W-:Y:S01]  /*00f0*/  ISETP.GE.AND.EX P0, PT, RZ, UR11, PT, P0 ;  /* 0x0000000bff007c0c */ /* 0x000fe2000bf06300 */
[----:B------:R-:W0:Y:S02]  /*0100*/  LDCU UR5, c[0x0][0x370] ;  /* 0x00006e00ff0577ac */ /* 0x000e240008000800 */
[----:B------:R-:W-:-:S05]  /*0110*/  LEA R6, R5, UR4, 0x2 ;  /* 0x0000000405067c11 */ /* 0x000fca000f8e10ff */
[----:B------:R1:W-:Y:S01]  /*0120*/  STS [R6], RZ ;  /* 0x000000ff06007388 */ /* 0x0003e20000000800 */
[----:B0-----:R-:W-:Y:S01]  /*0130*/  IMAD R12, R12, UR5, RZ ;  /* 0x000000050c0c7c24 */ /* 0x001fe2000f8e02ff */
[----:B------:R-:W-:Y:S06]  /*0140*/  BAR.SYNC.DEFER_BLOCKING 0x0 ;  /* 0x0000000000007b1d */ /* 0x000fec0000010000 */
[----:B-1234-:R-:W-:Y:S05]  /*0150*/  @P0 BRA `(.L_x_0) ;  /* 0x0000000800b80947 */ /* 0x01efea0003800000 */
[----:B------:R-:W-:Y:S01]  /*0160*/  IADD3 R3, P1, PT, R12, R7, RZ ;  /* 0x000000070c037210 */ /* 0x000fe20007f3e0ff */
[----:B------:R-:W-:Y:S01]  /*0170*/  IMAD.MOV.U32 R8, RZ, RZ, RZ ;  /* 0x000000ffff087224 */ /* 0x000fe200078e00ff */
[----:B------:R-:W-:Y:S02]  /*0180*/  BSSY.RECONVERGENT B0, `(.L_x_1) ;  /* 0x0000023000007945 */ /* 0x000fe40003800200 */
[C---:B------:R-:W-:Y:S01]  /*0190*/  ISETP.GE.U32.AND P0, PT, R3.reuse, UR10, PT ;  /* 0x0000000a03007c0c */ /* 0x040fe2000bf06070 */
[----:B------:R-:W-:Y:S01]  /*01a0*/  IMAD.X R9, RZ, RZ, R8, P1 ;  /* 0x000000ffff097224 */ /* 0x000fe200008e0608 */
[----:B------:R-:W-:-:S04]  /*01b0*/  ISETP.GT.U32.AND P1, PT, R3, UR10, PT ;  /* 0x0000000a03007c0c */ /* 0x000fc8000bf24070 */
[C---:B------:R-:W-:Y:S02]  /*01c0*/  ISETP.GE.U32.AND.EX P0, PT, R9.reuse, UR11, PT, P0 ;  /* 0x0000000b09007c0c */ /* 0x040fe4000bf06100 */
[----:B------:R-:W-:Y:S02]  /*01d0*/  ISETP.GT.U32.AND.EX P1, PT, R9, UR11, PT, P1 ;  /* 0x0000000b09007c0c */ /* 0x000fe4000bf24110 */
[----:B------:R-:W-:Y:S02]  /*01e0*/  SEL R13, RZ, 0x1, P0 ;  /* 0x00000001ff0d7807 */ /* 0x000fe40000000000 */
[----:B------:R-:W-:Y:S02]  /*01f0*/  SEL R0, R3, UR10, P1 ;  /* 0x0000000a03007c07 */ /* 0x000fe40008800000 */
[----:B------:R-:W-:Y:S02]  /*0200*/  SEL R2, R9, UR11, P1 ;  /* 0x0000000b09027c07 */ /* 0x000fe40008800000 */
[----:B------:R-:W-:-:S04]  /*0210*/  IADD3 R3, P0, P1, R0, -R3, -R13 ;  /* 0x8000000300037210 */ /* 0x000fc8000791e80d */
[----:B------:R-:W-:-:S04]  /*0220*/  IADD3.X R2, PT, PT, R2, -0x1, ~R9, P0, P1 ;  /* 0xffffffff02027810 */ /* 0x000fc800007e2c09 */
[----:B------:R-:W-:-:S13]  /*0230*/  ISETP.NE.U32.AND P0, PT, R2, RZ, PT ;  /* 0x000000ff0200720c */ /* 0x000fda0003f05070 */
[----:B------:R-:W-:Y:S05]  /*0240*/  @P0 BRA `(.L_x_2) ;  /* 0x0000000000500947 */ /* 0x000fea0003800000 */
[----:B------:R-:W0:Y:S01]  /*0250*/  I2F.U32.RP R0, R12 ;  /* 0x0000000c00007306 */ /* 0x000e220000209000 */
[----:B------:R-:W-:Y:S01]  /*0260*/  IMAD.MOV R9, RZ, RZ, -R12 ;  /* 0x000000ffff097224 */ /* 0x000fe200078e0a0c */
[----:B------:R-:W-:Y:S01]  /*0270*/  ISETP.NE.U32.AND P2, PT, R12, RZ, PT ;  /* 0x000000ff0c00720c */ /* 0x000fe20003f45070 */
[----:B------:R-:W-:-:S05]  /*0280*/  IMAD.MOV.U32 R17, RZ, RZ, RZ ;  /* 0x000000ffff117224 */ /* 0x000fca00078e00ff */
[----:B0-----:R-:W0:Y:S02]  /*0290*/  MUFU.RCP R0, R0 ;  /* 0x0000000000007308 */ /* 0x001e240000001000 */
[----:B0-----:R-:W-:-:S06]  /*02a0*/  VIADD R10, R0, 0xffffffe ;  /* 0x0ffffffe000a7836 */ /* 0x001fcc0000000000 */
[----:B------:R0:W1:Y:S02]  /*02b0*/  F2I.FTZ.U32.TRUNC.NTZ R11, R10 ;  /* 0x0000000a000b7305 */ /* 0x000064000021f000 */
[----:B0-----:R-:W-:Y:S02]  /*02c0*/  IMAD.MOV.U32 R10, RZ, RZ, RZ ;  /* 0x000000ffff0a7224 */ /* 0x001fe400078e00ff */
[----:B-1----:R-:W-:-:S04]  /*02d0*/  IMAD R9, R9, R11, RZ ;  /* 0x0000000b09097224 */ /* 0x002fc800078e02ff */
[----:B------:R-:W-:-:S06]  /*02e0*/  IMAD.HI.U32 R2, R11, R9, R10 ;  /* 0x000000090b027227 */ /* 0x000fcc00078e000a */
[----:B------:R-:W-:-:S04]  /*02f0*/  IMAD.HI.U32 R16, R2, R3, RZ ;  /* 0x0000000302107227 */ /* 0x000fc800078e00ff */
[----:B------:R-:W-:-:S04]  /*0300*/  IMAD.MOV R2, RZ, RZ, -R16 ;  /* 0x000000ffff027224 */ /* 0x000fc800078e0a10 */
[----:B------:R-:W-:-:S05]  /*0310*/  IMAD R3, R12, R2, R3 ;  /* 0x000000020c037224 */ /* 0x000fca00078e0203 */
[----:B------:R-:W-:-:S13]  /*0320*/  ISETP.GE.U32.AND P0, PT, R3, R12, PT ;  /* 0x0000000c0300720c */ /* 0x000fda0003f06070 */
[----:B------:R-:W-:Y:S02]  /*0330*/  @P0 IMAD.IADD R3, R3, 0x1, -R12 ;  /* 0x0000000103030824 */ /* 0x000fe400078e0a0c */
[----:B------:R-:W-:-:S03]  /*0340*/  @P0 VIADD R16, R16, 0x1 ;  /* 0x0000000110100836 */ /* 0x000fc60000000000 */
[----:B------:R-:W-:-:S13]  /*0350*/  ISETP.GE.U32.AND P1, PT, R3, R12, PT ;  /* 0x0000000c0300720c */ /* 0x000fda0003f26070 */
[----:B------:R-:W-:Y:S01]  /*0360*/  @P1 VIADD R16, R16, 0x1 ;  /* 0x0000000110101836 */ /* 0x000fe20000000000 */
[----:B------:R-:W-:Y:S01]  /*0370*/  @!P2 LOP3.LUT R16, RZ, R12, RZ, 0x33, !PT ;  /* 0x0000000cff10a212 */ /* 0x000fe200078e33ff */
[----:B------:R-:W-:Y:S06]  /*0380*/  BRA `(.L_x_3) ;  /* 0x0000000000087947 */ /* 0x000fec0003800000 */
.L_x_2:
[----:B------:R-:W-:-:S07]  /*0390*/  MOV R0, 0x3b0 ;  /* 0x000003b000007802 */ /* 0x000fce0000000f00 */
[----:B------:R-:W-:Y:S05]  /*03a0*/  CALL.REL.NOINC `($__internal_0_$__cuda_sm20_div_u64) ;  /* 0x0000000800407944 */ /* 0x000fea0003c00000 */
.L_x_3:
[----:B------:R-:W-:Y:S05]  /*03b0*/  BSYNC.RECONVERGENT B0 ;  /* 0x0000000000007941 */ /* 0x000fea0003800200 */
.L_x_1:
[----:B------:R-:W-:Y:S01]  /*03c0*/  IADD3 R13, P1, PT, R16, R13, RZ ;  /* 0x0000000d100d7210 */ /* 0x000fe20007f3e0ff */
[----:B------:R-:W0:Y:S01]  /*03d0*/  LDC R0, c[0x0][0x3a0] ;  /* 0x0000e800ff007b82 */ /* 0x000e220000000800 */
[----:B------:R-:W-:Y:S02]  /*03e0*/  BSSY B0, `(.L_x_4) ;  /* 0x0000029000007945 */ /* 0x000fe40003800000 */
[----:B------:R-:W-:Y:S01]  /*03f0*/  LOP3.LUT R2, R13, 0x3, RZ, 0xc0, !PT ;  /* 0x000000030d027812 */ /* 0x000fe200078ec0ff */
[----:B------:R-:W-:-:S03]  /*0400*/  IMAD.X R16, RZ, RZ, R17, P1 ;  /* 0x000000ffff107224 */ /* 0x000fc600008e0611 */
[----:B------:R-:W-:-:S04]  /*0410*/  ISETP.NE.U32.AND P0, PT, R2, 0x3, PT ;  /* 0x000000030200780c */ /* 0x000fc80003f05070 */
[----:B------:R-:W-:-:S13]  /*0420*/  ISETP.NE.AND.EX P0, PT, RZ, RZ, PT, P0 ;  /* 0x000000ffff00720c */ /* 0x000fda0003f05300 */
[----:B------:R-:W-:Y:S05]  /*0430*/  @!P0 BRA `(.L_x_5) ;  /* 0x00000000008c8947 */ /* 0x000fea0003800000 */
[----:B------:R-:W1:Y:S01]  /*0440*/  LDCU.64 UR8, c[0x0][0x380] ;  /* 0x00007000ff0877ac */ /* 0x000e620008000a00 */
[----:B------:R-:W2:Y:S01]  /*0450*/  LDC R17, c[0x0][0x3a0] ;  /* 0x0000e800ff117b82 */ /* 0x000ea20000000800 */
[----:B------:R-:W-:Y:S02]  /*0460*/  VIADD R21, R13, 0x1 ;  /* 0x000000010d157836 */ /* 0x000fe40000000000 */
[----:B------:R-:W-:-:S03]  /*0470*/  IMAD.MOV.U32 R20, RZ, RZ, RZ ;  /* 0x000000ffff147224 */ /* 0x000fc600078e00ff */
[----:B------:R-:W-:Y:S02]  /*0480*/  LOP3.LUT R21, R21, 0x3, RZ, 0xc0, !PT ;  /* 0x0000000315157812 */ /* 0x000fe400078ec0ff */
[----:B-1----:R-:W-:-:S04]  /*0490*/  LEA R18, P0, R7, UR8, 0x2 ;  /* 0x0000000807127c11 */ /* 0x002fc8000f8010ff */
[----:B------:R-:W-:-:S09]  /*04a0*/  LEA.HI.X R19, R7, UR9, R8, 0x2, P0 ;  /* 0x0000000907137c11 */ /* 0x000fd200080f1408 */
.L_x_8:
[----:B-1----:R-:W3:Y:S01]  /*04b0*/  LDG.E R3, desc[UR6][R18.64] ;  /* 0x0000000612037981 */ /* 0x002ee2000c1e1900 */
[----:B--2---:R-:W1:Y:S01]  /*04c0*/  MUFU.RCP R2, R17 ;  /* 0x0000001100027308 */ /* 0x004e620000001000 */
[----:B------:R-:W-:Y:S05]  /*04d0*/  YIELD ;  /* 0x0000000000007946 */ /* 0x000fea0003800000 */
[----:B------:R-:W-:Y:S01]  /*04e0*/  BSSY.RECONVERGENT B1, `(.L_x_6) ;  /* 0x000000c000017945 */ /* 0x000fe20003800200 */
[----:B-1----:R-:W-:-:S04]  /*04f0*/  FFMA R9, R2, -R17, 1 ;  /* 0x3f80000002097423 */ /* 0x002fc80000000811 */
[----:B------:R-:W-:Y:S01]  /*0500*/  FFMA R2, R2, R9, R2 ;  /* 0x0000000902027223 */ /* 0x000fe20000000002 */
[----:B---3--:R-:W-:-:S04]  /*0510*/  FADD R3, R3, -UR12 ;  /* 0x8000000c03037e21 */ /* 0x008fc80008000000 */
[----:B------:R-:W1:Y:S01]  /*0520*/  FCHK P0, R3, R17 ;  /* 0x0000001103007302 */ /* 0x000e620000000000 */
[----:B------:R-:W-:-:S04]  /*0530*/  FFMA R4, R3, R2, RZ ;  /* 0x0000000203047223 */ /* 0x000fc800000000ff */
[----:B------:R-:W-:-:S04]  /*0540*/  FFMA R9, R4, -R17, R3 ;  /* 0x8000001104097223 */ /* 0x000fc80000000003 */
[----:B------:R-:W-:Y:S01]  /*0550*/  FFMA R2, R2, R9, R4 ;  /* 0x0000000902027223 */ /* 0x000fe20000000004 */
[----:B-1----:R-:W-:Y:S06]  /*0560*/  @!P0 BRA `(.L_x_7) ;  /* 0x00000000000c8947 */ /* 0x002fec0003800000 */
[----:B------:R-:W-:-:S07]  /*0570*/  MOV R4, 0x590 ;  /* 0x0000059000047802 */ /* 0x000fce0000000f00 */
[----:B0-----:R-:W-:Y:S05]  /*0580*/  CALL.REL.NOINC `($__internal_1_$__cuda_sm3x_div_rn_noftz_f32_slowpath) ;  /* 0x0000000800d47944 */ /* 0x001fea0003c00000 */
[----:B------:R-:W-:-:S07]  /*0590*/  IMAD.MOV.U32 R2, RZ, RZ, R9 ;  /* 0x000000ffff027224 */ /* 0x000fce00078e0009 */
.L_x_7:
[----:B------:R-:W-:Y:S05]  /*05a0*/  BSYNC.RECONVERGENT B1 ;  /* 0x0000000000017941 */ /* 0x000fea0003800200 */
.L_x_6:
[----:B------:R-:W-:Y:S01]  /*05b0*/  IADD3 R21, P0, PT, R21, -0x1, RZ ;  /* 0xffffffff15157810 */ /* 0x000fe20007f1e0ff */
[----:B------:R-:W1:Y:S01]  /*05c0*/  F2I.TRUNC.NTZ R2, R2 ;  /* 0x0000000200027305 */ /* 0x000e62000020f100 */
[----:B------:R-:W-:Y:S02]  /*05d0*/  IADD3 R7, P1, PT, R12, R7, RZ ;  /* 0x000000070c077210 */ /* 0x000fe40007f3e0ff */
[----:B------:R-:W-:Y:S02]  /*05e0*/  IADD3.X R20, PT, PT, R20, -0x1, RZ, P0, !PT ;  /* 0xffffffff14147810 */ /* 0x000fe400007fe4ff */
[----:B------:R-:W-:Y:S01]  /*05f0*/  ISETP.NE.U32.AND P0, PT, R21, RZ, PT ;  /* 0x000000ff1500720c */ /* 0x000fe20003f05070 */
[----:B------:R-:W-:Y:S01]  /*0600*/  IMAD.X R8, RZ, RZ, R8, P1 ;  /* 0x000000ffff087224 */ /* 0x000fe200008e0608 */
[----:B------:R-:W-:Y:S02]  /*0610*/  LEA R18, P2, R12, R18, 0x2 ;  /* 0x000000120c127211 */ /* 0x000fe400078410ff */
[----:B------:R-:W-:-:S02]  /*0620*/  ISETP.NE.AND.EX P0, PT, R20, RZ, PT, P0 ;  /* 0x000000ff1400720c */ /* 0x000fc40003f05300 */
[----:B------:R-:W-:Y:S02]  /*0630*/  LEA.HI.X R19, R12, R19, RZ, 0x2, P2 ;  /* 0x000000130c137211 */ /* 0x000fe400010f14ff */
[----:B-1----:R-:W-:-:S05]  /*0640*/  LEA R3, R2, UR4, 0x2 ;  /* 0x0000000402037c11 */ /* 0x002fca000f8e10ff */
[----:B------:R1:W-:Y:S04]  /*0650*/  ATOMS.POPC.INC.32 RZ, [R3+URZ] ;  /* 0x0000000003ff7f8c */ /* 0x0003e8000d8000ff */
[----:B------:R-:W-:Y:S05]  /*0660*/  @P0 BRA `(.L_x_8) ;  /* 0xfffffffc00900947 */ /* 0x000fea000383ffff */
.L_x_5:
[----:B------:R-:W-:Y:S05]  /*0670*/  BSYNC B0 ;  /* 0x0000000000007941 */ /* 0x000fea0003800000 */
.L_x_4:
[----:B------:R-:W-:-:S04]  /*0680*/  ISETP.GE.U32.AND P0, PT, R13, 0x3, PT ;  /* 0x000000030d00780c */ /* 0x000fc80003f06070 */
[----:B------:R-:W-:-:S13]  /*0690*/  ISETP.GE.U32.AND.EX P0, PT, R16, RZ, PT, P0 ;  /* 0x000000ff1000720c */ /* 0x000fda0003f06100 */
[----:B------:R-:W-:Y:S05]  /*06a0*/  @!P0 BRA `(.L_x_0) ;  /* 0x0000000400648947 */ /* 0x000fea0003800000 */
[----:B------:R-:W2:Y:S01]  /*06b0*/  LDC R16, c[0x0][0x3a0] ;  /* 0x0000e800ff107b82 */ /* 0x000ea20000000800 */
[----:B------:R-:W-:Y:S01]  /*06c0*/  IMAD.SHL.U32 R17, R12, 0x4, RZ ;  /* 0x000000040c117824 */ /* 0x000fe200078e00ff */
[----:B------:R-:W-:-:S07]  /*06d0*/  SHF.R.U32.HI R19, RZ, 0x1e, R12 ;  /* 0x0000001eff137819 */ /* 0x000fce000001160c */
.L_x_17:
[----:B------:R-:W-:-:S04]  /*06e0*/  LEA R12, P0, R7, UR14, 0x2 ;  /* 0x0000000e070c7c11 */ /* 0x000fc8000f8010ff */
[----:B------:R-:W-:-:S05]  /*06f0*/  LEA.HI.X R13, R7, UR15, R8, 0x2, P0 ;  /* 0x0000000f070d7c11 */ /* 0x000fca00080f1408 */
[----:B-1-3--:R-:W3:Y:S01]  /*0700*/  LDG.E R3, desc[UR6][R12.64] ;  /* 0x000000060c037981 */ /* 0x00aee2000c1e1900 */
        /* <DEDUP_REMOVED lines=11> */
[----:B------:R-:W-:Y:S01]  /*07c0*/  IMAD.MOV.U32 R3, RZ, RZ, R9 ;  /* 0x000000ffff037224 */ /* 0x000fe200078e0009 */
[----:B------:R-:W-:-:S07]  /*07d0*/  MOV R4, 0x7f0 ;  /* 0x000007f000047802 */ /* 0x000fce0000000f00 */
[----:B0-----:R-:W-:Y:S05]  /*07e0*/  CALL.REL.NOINC `($__internal_1_$__cuda_sm3x_div_rn_noftz_f32_slowpath) ;  /* 0x00000008003c7944 */ /* 0x001fea0003c00000 */
[----:B------:R-:W-:-:S07]  /*07f0*/  IMAD.MOV.U32 R3, RZ, RZ, R9 ;  /* 0x000000ffff037224 */ /* 0x000fce00078e0009 */
.L_x_10:
[----:B------:R-:W-:Y:S05]  /*0800*/  BSYNC.RECONVERGENT B0 ;  /* 0x0000000000007941 */ /* 0x000fea0003800200 */
.L_x_9:
[----:B------:R-:W-:-:S05]  /*0810*/  IADD3 R12, P0, PT, R17, R12, RZ ;  /* 0x0000000c110c7210 */ /* 0x000fca0007f1e0ff */
[----:B------:R-:W-:-:S05]  /*0820*/  IMAD.X R13, R19, 0x1, R13, P0 ;  /* 0x00000001130d7824 */ /* 0x000fca00000e060d */
[----:B------:R-:W2:Y:S01]  /*0830*/  LDG.E R2, desc[UR6][R12.64] ;  /* 0x000000060c027981 */ /* 0x000ea2000c1e1900 */
[----:B------:R-:W1:Y:S01]  /*0840*/  F2I.TRUNC.NTZ R3, R3 ;  /* 0x0000000300037305 */ /* 0x000e62000020f100 */
[----:B------:R-:W-:Y:S07]  /*0850*/  BSSY.RECONVERGENT B0, `(.L_x_11) ;  /* 0x000000e000007945 */ /* 0x000fee0003800200 */
[----:B------:R-:W3:Y:S01]  /*0860*/  MUFU.RCP R9, R16 ;  /* 0x0000001000097308 */ /* 0x000ee20000001000 */
[----:B-1----:R-:W-:-:S05]  /*0870*/  LEA R4, R3, UR4, 0x2 ;  /* 0x0000000403047c11 */ /* 0x002fca000f8e10ff */
[----:B------:R1:W-:Y:S01]  /*0880*/  ATOMS.POPC.INC.32 RZ, [R4+URZ] ;  /* 0x0000000004ff7f8c */ /* 0x0003e2000d8000ff */
[----:B---3--:R-:W-:Y:S01]  /*0890*/  FFMA R10, R9, -R16, 1 ;  /* 0x3f800000090a7423 */ /* 0x008fe20000000810 */
[----:B--2---:R-:W-:-:S03]  /*08a0*/  FADD R3, R2, -UR13 ;  /* 0x8000000d02037e21 */ /* 0x004fc60008000000 */
[----:B------:R-:W-:Y:S01]  /*08b0*/  FFMA R2, R9, R10, R9 ;  /* 0x0000000a09027223 */ /* 0x000fe20000000009 */
[----:B------:R-:W2:Y:S03]  /*08c0*/  FCHK P0, R3, R16 ;  /* 0x0000001003007302 */ /* 0x000ea60000000000 */
[----:B------:R-:W-:-:S04]  /*08d0*/  FFMA R9, R2, R3, RZ ;  /* 0x0000000302097223 */ /* 0x000fc800000000ff */
[----:B------:R-:W-:-:S04]  /*08e0*/  FFMA R10, R9, -R16, R3 ;  /* 0x80000010090a7223 */ /* 0x000fc80000000003 */
[----:B------:R-:W-:Y:S01]  /*08f0*/  FFMA R9, R2, R10, R9 ;  /* 0x0000000a02097223 */ /* 0x000fe20000000009 */
[----:B-12---:R-:W-:Y:S06]  /*0900*/  @!P0 BRA `(.L_x_12) ;  /* 0x0000000000088947 */ /* 0x006fec0003800000 */
[----:B------:R-:W-:-:S07]  /*0910*/  MOV R4, 0x930 ;  /* 0x0000093000047802 */ /* 0x000fce0000000f00 */
[----:B0-----:R-:W-:Y:S05]  /*0920*/  CALL.REL.NOINC `($__internal_1_$__cuda_sm3x_div_rn_noftz_f32_slowpath) ;  /* 0x0000000400ec7944 */ /* 0x001fea0003c00000 */
.L_x_12:
[----:B------:R-:W-:Y:S05]  /*0930*/  BSYNC.RECONVERGENT B0 ;  /* 0x0000000000007941 */ /* 0x000fea0003800200 */
.L_x_11:
[----:B------:R-:W-:-:S04]  /*0940*/  IADD3 R12, P0, PT, R17, R12, RZ ;  /* 0x0000000c110c7210 */ /* 0x000fc80007f1e0ff */
[----:B------:R-:W-:-:S05]  /*0950*/  IADD3.X R13, PT, PT, R19, R13, RZ, P0, !PT ;  /* 0x0000000d130d7210 */ /* 0x000fca00007fe4ff */
        /* <DEDUP_REMOVED lines=9> */
[----:B------:R-:W1:Y:S03]  /*09f0*/  FCHK P0, R3, R16 ;  /* 0x0000001003007302 */ /* 0x000e660000000000 */
[----:B------:R-:W-:-:S04]  /*0a00*/  FFMA R11, R2, R3, RZ ;  /* 0x00000003020b7223 */ /* 0x000fc800000000ff */
[----:B------:R-:W-:-:S04]  /*0a10*/  FFMA R4, R11, -R16, R3 ;  /* 0x800000100b047223 */ /* 0x000fc80000000003 */
[----:B------:R-:W-:Y:S01]  /*0a20*/  FFMA R4, R2, R4, R11 ;  /* 0x0000000402047223 */ /* 0x000fe2000000000b */
[----:B-1----:R-:W-:Y:S06]  /*0a30*/  @!P0 BRA `(.L_x_14) ;  /* 0x00000000000c8947 */ /* 0x002fec0003800000 */
[----:B------:R-:W-:-:S07]  /*0a40*/  MOV R4, 0xa60 ;  /* 0x00000a6000047802 */ /* 0x000fce0000000f00 */
[----:B0-----:R-:W-:Y:S05]  /*0a50*/  CALL.REL.NOINC `($__internal_1_$__cuda_sm3x_div_rn_noftz_f32_slowpath) ;  /* 0x0000000400a07944 */ /* 0x001fea0003c00000 */
[----:B------:R-:W-:-:S07]  /*0a60*/  IMAD.MOV.U32 R4, RZ, RZ, R9 ;  /* 0x000000ffff047224 */ /* 0x000fce00078e0009 */
.L_x_14:
[----:B------:R-:W-:Y:S05]  /*0a70*/  BSYNC.RECONVERGENT B0 ;  /* 0x0000000000007941 */ /* 0x000fea0003800200 */
.L_x_13:
        /* <DEDUP_REMOVED lines=8> */
[----:B---3--:R-:W-:-:S04]  /*0b00*/  FFMA R2, R9, -R16, 1 ;  /* 0x3f80000009027423 */ /* 0x008fc80000000810 */
[----:B------:R-:W-:Y:S01]  /*0b10*/  FFMA R2, R9, R2, R9 ;  /* 0x0000000209027223 */ /* 0x000fe20000000009 */
[----:B--2---:R-:W-:-:S04]  /*0b20*/  FADD R3, R10, -UR13 ;  /* 0x8000000d0a037e21 */ /* 0x004fc80008000000 */
        /* <DEDUP_REMOVED lines=8> */
.L_x_16:
[----:B------:R-:W-:Y:S05]  /*0bb0*/  BSYNC.RECONVERGENT B0 ;  /* 0x0000000000007941 */ /* 0x000fea0003800200 */
.L_x_15:
[----:B------:R-:W-:Y:S01]  /*0bc0*/  IADD3 R7, P0, PT, R17, R7, RZ ;  /* 0x0000000711077210 */ /* 0x000fe20007f1e0ff */
[----:B------:R-:W1:Y:S04]  /*0bd0*/  F2I.TRUNC.NTZ R2, R2 ;  /* 0x0000000200027305 */ /* 0x000e68000020f100 */
[----:B------:R-:W-:Y:S01]  /*0be0*/  IMAD.X R8, R19, 0x1, R8, P0 ;  /* 0x0000000113087824 */ /* 0x000fe200000e0608 */
[----:B------:R-:W-:-:S04]  /*0bf0*/  ISETP.GE.U32.AND P0, PT, R7, UR16, PT ;  /* 0x0000001007007c0c */ /* 0x000fc8000bf06070 */
[----:B------:R-:W-:Y:S02]  /*0c00*/  ISETP.GE.AND.EX P0, PT, R8, UR17, PT, P0 ;  /* 0x0000001108007c0c */ /* 0x000fe4000bf06300 */
[----:B-1----:R-:W-:-:S05]  /*0c10*/  LEA R3, R2, UR4, 0x2 ;  /* 0x0000000402037c11 */ /* 0x002fca000f8e10ff */
[----:B------:R3:W-:Y:S06]  /*0c20*/  ATOMS.POPC.INC.32 RZ, [R3+URZ] ;  /* 0x0000000003ff7f8c */ /* 0x0007ec000d8000ff */
[----:B------:R-:W-:Y:S05]  /*0c30*/  @!P0 BRA `(.L_x_17) ;  /* 0xfffffff800a88947 */ /* 0x000fea000383ffff */
.L_x_0:
[----:B------:R-:W-:Y:S05]  /*0c40*/  WARPSYNC.ALL ;  /* 0x0000000000007948 */ /* 0x000fea0003800000 */
[----:B------:R-:W-:Y:S08]  /*0c50*/  BAR.SYNC.DEFER_BLOCKING 0x0 ;  /* 0x0000000000007b1d */ /* 0x000ff00000010000 */
[----:B-1-3--:R-:W1:Y:S01]  /*0c60*/  LDC.64 R2, c[0x0][0x390] ;  /* 0x0000e400ff027b82 */ /* 0x00ae620000000a00 */
[----:B------:R-:W2:Y:S01]  /*0c70*/  LDS R7, [R6] ;  /* 0x0000000006077984 */ /* 0x000ea20000000800 */
[----:B-1----:R-:W-:-:S05]  /*0c80*/  IMAD.WIDE.U32 R2, R5, 0x4, R2 ;  /* 0x0000000405027825 */ /* 0x002fca00078e0002 */
[----:B--2---:R-:W-:Y:S01]  /*0c90*/  REDG.E.ADD.STRONG.GPU desc[UR6][R2.64], R7 ;  /* 0x000000070200798e */ /* 0x004fe2000c12e106 */
[----:B------:R-:W-:Y:S05]  /*0ca0*/  EXIT ;  /* 0x000000000000794d */ /* 0x000fea0003800000 */
        .weak           $__internal_0_$__cuda_sm20_div_u64
        .type           $__internal_0_$__cuda_sm20_div_u64,@function
        .size           $__internal_0_$__cuda_sm20_div_u64,($__internal_1_$__cuda_sm3x_div_rn_noftz_f32_slowpath - $__internal_0_$__cuda_sm20_div_u64)
$__internal_0_$__cuda_sm20_div_u64:
[----:B------:R-:W-:Y:S02]  /*0cb0*/  IMAD.MOV.U32 R16, RZ, RZ, R12 ;  /* 0x000000ffff107224 */ /* 0x000fe400078e000c */
[----:B------:R-:W-:-:S04]  /*0cc0*/  IMAD.MOV.U32 R17, RZ, RZ, RZ ;  /* 0x000000ffff117224 */ /* 0x000fc800078e00ff */
[----:B------:R-:W0:Y:S08]  /*0cd0*/  I2F.U64.RP R4, R16 ;  /* 0x0000001000047312 */ /* 0x000e300000309000 */
[----:B0-----:R-:W0:Y:S02]  /*0ce0*/  MUFU.RCP R4, R4 ;  /* 0x0000000400047308 */ /* 0x001e240000001000 */
[----:B0-----:R-:W-:-:S06]  /*0cf0*/  VIADD R10, R4, 0x1ffffffe ;  /* 0x1ffffffe040a7836 */ /* 0x001fcc0000000000 */
[----:B------:R-:W0:Y:S02]  /*0d00*/  F2I.U64.TRUNC R10, R10 ;  /* 0x0000000a000a7311 */ /* 0x000e24000020d800 */
[----:B0-----:R-:W-:-:S04]  /*0d10*/  IMAD.WIDE.U32 R14, R10, R12, RZ ;  /* 0x0000000c0a0e7225 */ /* 0x001fc800078e00ff */
[----:B------:R-:W-:Y:S01]  /*0d20*/  IMAD R15, R11, R12, R15 ;  /* 0x0000000c0b0f7224 */ /* 0x000fe200078e020f */
[----:B------:R-:W-:-:S05]  /*0d30*/  IADD3 R9, P0, PT, RZ, -R14, RZ ;  /* 0x8000000eff097210 */ /* 0x000fca0007f1e0ff */
[----:B------:R-:W-:-:S04]  /*0d40*/  IMAD.HI.U32 R14, R10, R9, RZ ;  /* 0x000000090a0e7227 */ /* 0x000fc800078e00ff */
[----:B------:R-:W-:Y:S02]  /*0d50*/  IMAD.X R19, RZ, RZ, ~R15, P0 ;  /* 0x000000ffff137224 */ /* 0x000fe400000e0e0f */
[----:B------:R-:W-:Y:S02]  /*0d60*/  IMAD.MOV.U32 R15, RZ, RZ, R10 ;  /* 0x000000ffff0f7224 */ /* 0x000fe400078e000a */
[-C--:B------:R-:W-:Y:S02]  /*0d70*/  IMAD R17, R11, R19.reuse, RZ ;  /* 0x000000130b117224 */ /* 0x080fe400078e02ff */
[----:B------:R-:W-:-:S04]  /*0d80*/  IMAD.WIDE.U32 R14, P0, R10, R19, R14 ;  /* 0x000000130a0e7225 */ /* 0x000fc8000780000e */
[----:B------:R-:W-:-:S04]  /*0d90*/  IMAD.HI.U32 R19, R11, R19, RZ ;  /* 0x000000130b137227 */ /* 0x000fc800078e00ff */
[----:B------:R-:W-:-:S04]  /*0da0*/  IMAD.HI.U32 R14, P1, R11, R9, R14 ;  /* 0x000000090b0e7227 */ /* 0x000fc8000782000e */
[----:B------:R-:W-:Y:S01]  /*0db0*/  IMAD.X R4, R19, 0x1, R11, P0 ;  /* 0x0000000113047824 */ /* 0x000fe200000e060b */
[----:B------:R-:W-:-:S04]  /*0dc0*/  IADD3 R15, P2, PT, R17, R14, RZ ;  /* 0x0000000e110f7210 */ /* 0x000fc80007f5e0ff */
[----:B------:R-:W-:Y:S01]  /*0dd0*/  IADD3.X R9, PT, PT, RZ, RZ, R4, P2, P1 ;  /* 0x000000ffff097210 */ /* 0x000fe200017e2404 */
[----:B------:R-:W-:-:S03]  /*0de0*/  IMAD.WIDE.U32 R10, R15, R12, RZ ;  /* 0x0000000c0f0a7225 */ /* 0x000fc600078e00ff */
[----:B------:R-:W-:Y:S01]  /*0df0*/  IADD3 R17, P0, PT, RZ, -R10, RZ ;  /* 0x8000000aff117210 */ /* 0x000fe20007f1e0ff */
[----:B------:R-:W-:Y:S02]  /*0e00*/  IMAD R10, R9, R12, R11 ;  /* 0x0000000c090a7224 */ /* 0x000fe400078e020b */
[----:B------:R-:W-:Y:S02]  /*0e10*/  IMAD.MOV.U32 R11, RZ, RZ, RZ ;  /* 0x000000ffff0b7224 */ /* 0x000fe400078e00ff */
[----:B------:R-:W-:-:S04]  /*0e20*/  IMAD.HI.U32 R14, R15, R17, RZ ;  /* 0x000000110f0e7227 */ /* 0x000fc800078e00ff */
[----:B------:R-:W-:-:S04]  /*0e30*/  IMAD.X R10, RZ, RZ, ~R10, P0 ;  /* 0x000000ffff0a7224 */ /* 0x000fc800000e0e0a */
[----:B------:R-:W-:-:S04]  /*0e40*/  IMAD.WIDE.U32 R14, P0, R15, R10, R14 ;  /* 0x0000000a0f0e7225 */ /* 0x000fc8000780000e */
[C---:B------:R-:W-:Y:S02]  /*0e50*/  IMAD R4, R9.reuse, R10, RZ ;  /* 0x0000000a09047224 */ /* 0x040fe400078e02ff */
[----:B------:R-:W-:-:S04]  /*0e60*/  IMAD.HI.U32 R15, P1, R9, R17, R14 ;  /* 0x00000011090f7227 */ /* 0x000fc8000782000e */
[----:B------:R-:W-:Y:S01]  /*0e70*/  IMAD.HI.U32 R10, R9, R10, RZ ;  /* 0x0000000a090a7227 */ /* 0x000fe200078e00ff */
[----:B------:R-:W-:-:S03]  /*0e80*/  IADD3 R15, P2, PT, R4, R15, RZ ;  /* 0x0000000f040f7210 */ /* 0x000fc60007f5e0ff */
[----:B------:R-:W-:Y:S02]  /*0e90*/  IMAD.X R9, R10, 0x1, R9, P0 ;  /* 0x000000010a097824 */ /* 0x000fe400000e0609 */
[----:B------:R-:W-:-:S03]  /*0ea0*/  IMAD.HI.U32 R10, R15, R3, RZ ;  /* 0x000000030f0a7227 */ /* 0x000fc600078e00ff */
[----:B------:R-:W-:Y:S01]  /*0eb0*/  IADD3.X R9, PT, PT, RZ, RZ, R9, P2, P1 ;  /* 0x000000ffff097210 */ /* 0x000fe200017e2409 */
[----:B------:R-:W-:-:S04]  /*0ec0*/  IMAD.WIDE.U32 R10, R15, R2, R10 ;  /* 0x000000020f0a7225 */ /* 0x000fc800078e000a */
[C---:B------:R-:W-:Y:S02]  /*0ed0*/  IMAD R15, R9.reuse, R2, RZ ;  /* 0x00000002090f7224 */ /* 0x040fe400078e02ff */
[----:B------:R-:W-:-:S04]  /*0ee0*/  IMAD.HI.U32 R10, P0, R9, R3, R10 ;  /* 0x00000003090a7227 */ /* 0x000fc8000780000a */
[----:B------:R-:W-:Y:S01]  /*0ef0*/  IMAD.HI.U32 R4, R9, R2, RZ ;  /* 0x0000000209047227 */ /* 0x000fe200078e00ff */
[----:B------:R-:W-:-:S04]  /*0f00*/  IADD3 R9, P1, PT, R15, R10, RZ ;  /* 0x0000000a0f097210 */ /* 0x000fc80007f3e0ff */
[----:B------:R-:W-:Y:S01]  /*0f10*/  IADD3.X R4, PT, PT, R4, RZ, RZ, P0, !PT ;  /* 0x000000ff04047210 */ /* 0x000fe200007fe4ff */
[----:B------:R-:W-:-:S04]  /*0f20*/  IMAD.WIDE.U32 R10, R9, R12, RZ ;  /* 0x0000000c090a7225 */ /* 0x000fc800078e00ff */
[----:B------:R-:W-:Y:S01]  /*0f30*/  IMAD.X R15, RZ, RZ, R4, P1 ;  /* 0x000000ffff0f7224 */ /* 0x000fe200008e0604 */
[----:B------:R-:W-:-:S03]  /*0f40*/  IADD3 R17, P0, PT, -R10, R3, RZ ;  /* 0x000000030a117210 */ /* 0x000fc60007f1e1ff */
[----:B------:R-:W-:Y:S01]  /*0f50*/  IMAD R11, R15, R12, R11 ;  /* 0x0000000c0f0b7224 */ /* 0x000fe200078e020b */
[----:B------:R-:W-:-:S03]  /*0f60*/  IADD3 R3, P1, PT, -R12, R17, RZ ;  /* 0x000000110c037210 */ /* 0x000fc60007f3e1ff */
[----:B------:R-:W-:Y:S01]  /*0f70*/  IMAD.X R11, R2, 0x1, ~R11, P0 ;  /* 0x00000001020b7824 */ /* 0x000fe200000e0e0b */
[----:B------:R-:W-:Y:S02]  /*0f80*/  ISETP.GE.U32.AND P0, PT, R17, R12, PT ;  /* 0x0000000c1100720c */ /* 0x000fe40003f06070 */
[----:B------:R-:W-:Y:S02]  /*0f90*/  IADD3 R2, P2, PT, R9, 0x1, RZ ;  /* 0x0000000109027810 */ /* 0x000fe40007f5e0ff */
[C---:B------:R-:W-:Y:S02]  /*0fa0*/  ISETP.GE.U32.AND.EX P0, PT, R11.reuse, RZ, PT, P0 ;  /* 0x000000ff0b00720c */ /* 0x040fe40003f06100 */
[----:B------:R-:W-:Y:S01]  /*0fb0*/  IADD3.X R10, PT, PT, R11, -0x1, RZ, P1, !PT ;  /* 0xffffffff0b0a7810 */ /* 0x000fe20000ffe4ff */
[----:B------:R-:W-:Y:S01]  /*0fc0*/  IMAD.X R4, RZ, RZ, R15, P2 ;  /* 0x000000ffff047224 */ /* 0x000fe200010e060f */
[----:B------:R-:W-:Y:S02]  /*0fd0*/  SEL R9, R2, R9, P0 ;  /* 0x0000000902097207 */ /* 0x000fe40000000000 */
[----:B------:R-:W-:-:S02]  /*0fe0*/  SEL R3, R3, R17, P0 ;  /* 0x0000001103037207 */ /* 0x000fc40000000000 */
[----:B------:R-:W-:Y:S02]  /*0ff0*/  SEL R2, R4, R15, P0 ;  /* 0x0000000f04027207 */ /* 0x000fe40000000000 */
[----:B------:R-:W-:Y:S02]  /*1000*/  IADD3 R16, P2, PT, R9, 0x1, RZ ;  /* 0x0000000109107810 */ /* 0x000fe40007f5e0ff */
[----:B------:R-:W-:Y:S02]  /*1010*/  SEL R10, R10, R11, P0 ;  /* 0x0000000b0a0a7207 */ /* 0x000fe40000000000 */
[----:B------:R-:W-:Y:S01]  /*1020*/  ISETP.GE.U32.AND P0, PT, R3, R12, PT ;  /* 0x0000000c0300720c */ /* 0x000fe20003f06070 */
[----:B------:R-:W-:Y:S01]  /*1030*/  IMAD.X R17, RZ, RZ, R2, P2 ;  /* 0x000000ffff117224 */ /* 0x000fe200010e0602 */
[----:B------:R-:W-:Y:S01]  /*1040*/  ISETP.NE.U32.AND P1, PT, R12, RZ, PT ;  /* 0x000000ff0c00720c */ /* 0x000fe20003f25070 */
[----:B------:R-:W-:Y:S01]  /*1050*/  IMAD.MOV.U32 R3, RZ, RZ, 0x0 ;  /* 0x00000000ff037424 */ /* 0x000fe200078e00ff */
[----:B------:R-:W-:-:S02]  /*1060*/  ISETP.GE.U32.AND.EX P0, PT, R10, RZ, PT, P0 ;  /* 0x000000ff0a00720c */ /* 0x000fc40003f06100 */
[----:B------:R-:W-:Y:S02]  /*1070*/  ISETP.NE.AND.EX P1, PT, RZ, RZ, PT, P1 ;  /* 0x000000ffff00720c */ /* 0x000fe40003f25310 */
[----:B------:R-:W-:Y:S01]  /*1080*/  SEL R17, R17, R2, P0 ;  /* 0x0000000211117207 */ /* 0x000fe20000000000 */
[----:B------:R-:W-:Y:S01]  /*1090*/  IMAD.MOV.U32 R2, RZ, RZ, R0 ;  /* 0x000000ffff027224 */ /* 0x000fe200078e0000 */
[----:B------:R-:W-:Y:S02]  /*10a0*/  SEL R16, R16, R9, P0 ;  /* 0x0000000910107207 */ /* 0x000fe40000000000 */
[----:B------:R-:W-:Y:S02]  /*10b0*/  SEL R17, R17, 0xffffffff, P1 ;  /* 0xffffffff11117807 */ /* 0x000fe40000800000 */
[----:B------:R-:W-:Y:S01]  /*10c0*/  SEL R16, R16, 0xffffffff, P1 ;  /* 0xffffffff10107807 */ /* 0x000fe20000800000 */
[----:B------:R-:W-:Y:S06]  /*10d0*/  RET.REL.NODEC R2 `(_Z10hist_shmemPflPjiff) ;  /* 0xffffffec02c87950 */ /* 0x000fec0003c3ffff */
        .weak           $__internal_1_$__cuda_sm3x_div_rn_noftz_f32_slowpath
        .type           $__internal_1_$__cuda_sm3x_div_rn_noftz_f32_slowpath,@function
        .size           $__internal_1_$__cuda_sm3x_div_rn_noftz_f32_slowpath,(.L_x_31 - $__internal_1_$__cuda_sm3x_div_rn_noftz_f32_slowpath)
$__internal_1_$__cuda_sm3x_div_rn_noftz_f32_slowpath:
[--C-:B------:R-:W-:Y:S01]  /*10e0*/  SHF.R.U32.HI R9, RZ, 0x17, R0.reuse ;  /* 0x00000017ff097819 */ /* 0x100fe20000011600 */
[----:B------:R-:W-:Y:S01]  /*10f0*/  BSSY.RECONVERGENT B2, `(.L_x_18) ;  /* 0x0000063000027945 */ /* 0x000fe20003800200 */
[----:B------:R-:W-:Y:S01]  /*1100*/  SHF.R.U32.HI R2, RZ, 0x17, R3 ;  /* 0x00000017ff027819 */ /* 0x000fe20000011603 */
[----:B------:R-:W-:Y:S01]  /*1110*/  IMAD.MOV.U32 R15, RZ, RZ, R0 ;  /* 0x000000ffff0f7224 */ /* 0x000fe200078e0000 */
[----:B------:R-:W-:Y:S02]  /*1120*/  LOP3.LUT R9, R9, 0xff, RZ, 0xc0, !PT ;  /* 0x000000ff09097812 */ /* 0x000fe400078ec0ff */
[----:B------:R-:W-:-:S03]  /*1130*/  LOP3.LUT R2, R2, 0xff, RZ, 0xc0, !PT ;  /* 0x000000ff02027812 */ /* 0x000fc600078ec0ff */
[----:B------:R-:W-:Y:S02]  /*1140*/  VIADD R11, R9, 0xffffffff ;  /* 0xffffffff090b7836 */ /* 0x000fe40000000000 */
[----:B------:R-:W-:-:S03]  /*1150*/  VIADD R14, R2, 0xffffffff ;  /* 0xffffffff020e7836 */ /* 0x000fc60000000000 */
[----:B------:R-:W-:-:S04]  /*1160*/  ISETP.GT.U32.AND P0, PT, R11, 0xfd, PT ;  /* 0x000000fd0b00780c */ /* 0x000fc80003f04070 */
[----:B------:R-:W-:-:S13]  /*1170*/  ISETP.GT.U32.OR P0, PT, R14, 0xfd, P0 ;  /* 0x000000fd0e00780c */ /* 0x000fda0000704470 */
[----:B------:R-:W-:Y:S01]  /*1180*/  @!P0 IMAD.MOV.U32 R10, RZ, RZ, RZ ;  /* 0x000000ffff0a8224 */ /* 0x000fe200078e00ff */
[----:B------:R-:W-:Y:S06]  /*1190*/  @!P0 BRA `(.L_x_19) ;  /* 0x00000000005c8947 */ /* 0x000fec0003800000 */
[----:B------:R-:W-:Y:S02]  /*11a0*/  FSETP.GTU.FTZ.AND P0, PT, |R3|, +INF , PT ;  /* 0x7f8000000300780b */ /* 0x000fe40003f1c200 */
[----:B------:R-:W-:-:S04]  /*11b0*/  FSETP.GTU.FTZ.AND P1, PT, |R0|, +INF , PT ;  /* 0x7f8000000000780b */ /* 0x000fc80003f3c200 */
[----:B------:R-:W-:-:S13]  /*11c0*/  PLOP3.LUT P0, PT, P0, P1, PT, 0xf8, 0x8f ;  /* 0x00000000008f781c */ /* 0x000fda0000703f70 */
[----:B------:R-:W-:Y:S05]  /*11d0*/  @P0 BRA `(.L_x_20) ;  /* 0x00000004004c0947 */ /* 0x000fea0003800000 */
[----:B------:R-:W-:-:S13]  /*11e0*/  LOP3.LUT P0, RZ, R15, 0x7fffffff, R3, 0xc8, !PT ;  /* 0x7fffffff0fff7812 */ /* 0x000fda000780c803 */
[----:B------:R-:W-:Y:S05]  /*11f0*/  @!P0 BRA `(.L_x_21) ;  /* 0x00000004003c8947 */ /* 0x000fea0003800000 */
[C---:B------:R-:W-:Y:S02]  /*1200*/  FSETP.NEU.FTZ.AND P2, PT, |R3|.reuse, +INF , PT ;  /* 0x7f8000000300780b */ /* 0x040fe40003f5d200 */
[----:B------:R-:W-:Y:S02]  /*1210*/  FSETP.NEU.FTZ.AND P1, PT, |R0|, +INF , PT ;  /* 0x7f8000000000780b */ /* 0x000fe40003f3d200 */
[----:B------:R-:W-:-:S11]  /*1220*/  FSETP.NEU.FTZ.AND P0, PT, |R3|, +INF , PT ;  /* 0x7f8000000300780b */ /* 0x000fd60003f1d200 */
[----:B------:R-:W-:Y:S05]  /*1230*/  @!P1 BRA !P2, `(.L_x_21) ;  /* 0x00000004002c9947 */ /* 0x000fea0005000000 */
[----:B------:R-:W-:-:S04]  /*1240*/  LOP3.LUT P2, RZ, R3, 0x7fffffff, RZ, 0xc0, !PT ;  /* 0x7fffffff03ff7812 */ /* 0x000fc8000784c0ff */
[----:B------:R-:W-:-:S13]  /*1250*/  PLOP3.LUT P1, PT, P1, P2, PT, 0x2f, 0xf2 ;  /* 0x0000000000f2781c */ /* 0x000fda0000f24577 */
[----:B------:R-:W-:Y:S05]  /*1260*/  @P1 BRA `(.L_x_22) ;  /* 0x0000000400181947 */ /* 0x000fea0003800000 */
[----:B------:R-:W-:-:S04]  /*1270*/  LOP3.LUT P1, RZ, R15, 0x7fffffff, RZ, 0xc0, !PT ;  /* 0x7fffffff0fff7812 */ /* 0x000fc8000782c0ff */
[----:B------:R-:W-:-:S13]  /*1280*/  PLOP3.LUT P0, PT, P0, P1, PT, 0x2f, 0xf2 ;  /* 0x0000000000f2781c */ /* 0x000fda0000702577 */
[----:B------:R-:W-:Y:S05]  /*1290*/  @P0 BRA `(.L_x_23) ;  /* 0x0000000400000947 */ /* 0x000fea0003800000 */
[----:B------:R-:W-:Y:S02]  /*12a0*/  ISETP.GE.AND P0, PT, R14, RZ, PT ;  /* 0x000000ff0e00720c */ /* 0x000fe40003f06270 */
[----:B------:R-:W-:-:S11]  /*12b0*/  ISETP.GE.AND P1, PT, R11, RZ, PT ;  /* 0x000000ff0b00720c */ /* 0x000fd60003f26270 */
[----:B------:R-:W-:Y:S02]  /*12c0*/  @P0 IMAD.MOV.U32 R10, RZ, RZ, RZ ;  /* 0x000000ffff0a0224 */ /* 0x000fe400078e00ff */
[----:B------:R-:W-:Y:S01]  /*12d0*/  @!P0 FFMA R3, R3, 1.84467440737095516160e+19, RZ ;  /* 0x5f80000003038823 */ /* 0x000fe200000000ff */
[----:B------:R-:W-:Y:S02]  /*12e0*/  @!P0 IMAD.MOV.U32 R10, RZ, RZ, -0x40 ;  /* 0xffffffc0ff0a8424 */ /* 0x000fe400078e00ff */
[----:B------:R-:W-:Y:S02]  /*12f0*/  @!P1 FFMA R15, R0, 1.84467440737095516160e+19, RZ ;  /* 0x5f800000000f9823 */ /* 0x000fe400000000ff */
[----:B------:R-:W-:-:S07]  /*1300*/  @!P1 VIADD R10, R10, 0x40 ;  /* 0x000000400a0a9836 */ /* 0x000fce0000000000 */
.L_x_19:
[----:B------:R-:W-:Y:S01]  /*1310*/  LEA R14, R9, 0xc0800000, 0x17 ;  /* 0xc0800000090e7811 */ /* 0x000fe200078eb8ff */
[----:B------:R-:W-:Y:S01]  /*1320*/  VIADD R22, R2, 0xffffff81 ;  /* 0xffffff8102167836 */ /* 0x000fe20000000000 */
[----:B------:R-:W-:Y:S02]  /*1330*/  BSSY.RECONVERGENT B3, `(.L_x_24) ;  /* 0x0000035000037945 */ /* 0x000fe40003800200 */
[----:B------:R-:W-:Y:S01]  /*1340*/  IADD3 R23, PT, PT, -R14, R15, RZ ;  /* 0x0000000f0e177210 */ /* 0x000fe20007ffe1ff */
[C---:B------:R-:W-:Y:S01]  /*1350*/  IMAD R2, R22.reuse, -0x800000, R3 ;  /* 0xff80000016027824 */ /* 0x040fe200078e0203 */
[----:B------:R-:W-:Y:S02]  /*1360*/  IADD3 R9, PT, PT, R22, 0x7f, -R9 ;  /* 0x0000007f16097810 */ /* 0x000fe40007ffe809 */
[----:B------:R-:W0:Y:S01]  /*1370*/  MUFU.RCP R14, R23 ;  /* 0x00000017000e7308 */ /* 0x000e220000001000 */
[----:B------:R-:W-:Y:S02]  /*1380*/  FADD.FTZ R11, -R23, -RZ ;  /* 0x800000ff170b7221 */ /* 0x000fe40000010100 */
[----:B------:R-:W-:-:S02]  /*1390*/  IMAD.IADD R9, R9, 0x1, R10 ;  /* 0x0000000109097824 */ /* 0x000fc400078e020a */
[----:B0-----:R-:W-:-:S04]  /*13a0*/  FFMA R15, R14, R11, 1 ;  /* 0x3f8000000e0f7423 */ /* 0x001fc8000000000b */
[----:B------:R-:W-:-:S04]  /*13b0*/  FFMA R15, R14, R15, R14 ;  /* 0x0000000f0e0f7223 */ /* 0x000fc8000000000e */
[----:B------:R-:W-:-:S04]  /*13c0*/  FFMA R14, R2, R15, RZ ;  /* 0x0000000f020e7223 */ /* 0x000fc800000000ff */
[----:B------:R-:W-:-:S04]  /*13d0*/  FFMA R3, R11, R14, R2 ;  /* 0x0000000e0b037223 */ /* 0x000fc80000000002 */
[----:B------:R-:W-:-:S04]  /*13e0*/  FFMA R14, R15, R3, R14 ;  /* 0x000000030f0e7223 */ /* 0x000fc8000000000e */
[----:B------:R-:W-:-:S04]  /*13f0*/  FFMA R11, R11, R14, R2 ;  /* 0x0000000e0b0b7223 */ /* 0x000fc80000000002 */
[----:B------:R-:W-:-:S05]  /*1400*/  FFMA R2, R15, R11, R14 ;  /* 0x0000000b0f027223 */ /* 0x000fca000000000e */
[----:B------:R-:W-:-:S04]  /*1410*/  SHF.R.U32.HI R3, RZ, 0x17, R2 ;  /* 0x00000017ff037819 */ /* 0x000fc80000011602 */
[----:B------:R-:W-:-:S05]  /*1420*/  LOP3.LUT R10, R3, 0xff, RZ, 0xc0, !PT ;  /* 0x000000ff030a7812 */ /* 0x000fca00078ec0ff */
[----:B------:R-:W-:-:S04]  /*1430*/  IMAD.IADD R3, R10, 0x1, R9 ;  /* 0x000000010a037824 */ /* 0x000fc800078e0209 */
[----:B------:R-:W-:-:S05]  /*1440*/  VIADD R10, R3, 0xffffffff ;  /* 0xffffffff030a7836 */ /* 0x000fca0000000000 */
[----:B------:R-:W-:-:S13]  /*1450*/  ISETP.GE.U32.AND P0, PT, R10, 0xfe, PT ;  /* 0x000000fe0a00780c */ /* 0x000fda0003f06070 */
[----:B------:R-:W-:Y:S05]  /*1460*/  @!P0 BRA `(.L_x_25) ;  /* 0x0000000000808947 */ /* 0x000fea0003800000 */
[----:B------:R-:W-:-:S13]  /*1470*/  ISETP.GT.AND P0, PT, R3, 0xfe, PT ;  /* 0x000000fe0300780c */ /* 0x000fda0003f04270 */
[----:B------:R-:W-:Y:S05]  /*1480*/  @P0 BRA `(.L_x_26) ;  /* 0x00000000006c0947 */ /* 0x000fea0003800000 */
[----:B------:R-:W-:-:S13]  /*1490*/  ISETP.GE.AND P0, PT, R3, 0x1, PT ;  /* 0x000000010300780c */ /* 0x000fda0003f06270 */
[----:B------:R-:W-:Y:S05]  /*14a0*/  @P0 BRA `(.L_x_27) ;  /* 0x0000000000740947 */ /* 0x000fea0003800000 */
[----:B------:R-:W-:Y:S02]  /*14b0*/  ISETP.GE.AND P0, PT, R3, -0x18, PT ;  /* 0xffffffe80300780c */ /* 0x000fe40003f06270 */
[----:B------:R-:W-:-:S11]  /*14c0*/  LOP3.LUT R2, R2, 0x80000000, RZ, 0xc0, !PT ;  /* 0x8000000002027812 */ /* 0x000fd600078ec0ff */
[----:B------:R-:W-:Y:S05]  /*14d0*/  @!P0 BRA `(.L_x_27) ;  /* 0x0000000000688947 */ /* 0x000fea0003800000 */
[CCC-:B------:R-:W-:Y:S01]  /*14e0*/  FFMA.RZ R9, R15.reuse, R11.reuse, R14.reuse ;  /* 0x0000000b0f097223 */ /* 0x1c0fe2000000c00e */
[CCC-:B------:R-:W-:Y:S01]  /*14f0*/  FFMA.RP R10, R15.reuse, R11.reuse, R14.reuse ;  /* 0x0000000b0f0a7223 */ /* 0x1c0fe2000000800e */
[----:B------:R-:W-:Y:S01]  /*1500*/  FFMA.RM R11, R15, R11, R14 ;  /* 0x0000000b0f0b7223 */ /* 0x000fe2000000400e */
[C---:B------:R-:W-:Y:S01]  /*1510*/  VIADD R14, R3.reuse, 0x20 ;  /* 0x00000020030e7836 */ /* 0x040fe20000000000 */
[----:B------:R-:W-:Y:S02]  /*1520*/  ISETP.NE.AND P2, PT, R3, RZ, PT ;  /* 0x000000ff0300720c */ /* 0x000fe40003f45270 */
[----:B------:R-:W-:Y:S02]  /*1530*/  LOP3.LUT R9, R9, 0x7fffff, RZ, 0xc0, !PT ;  /* 0x007fffff09097812 */ /* 0x000fe400078ec0ff */
[----:B------:R-:W-:Y:S01]  /*1540*/  ISETP.NE.AND P1, PT, R3, RZ, PT ;  /* 0x000000ff0300720c */ /* 0x000fe20003f25270 */
[----:B------:R-:W-:Y:S01]  /*1550*/  IMAD.MOV R3, RZ, RZ, -R3 ;  /* 0x000000ffff037224 */ /* 0x000fe200078e0a03 */
[----:B------:R-:W-:-:S02]  /*1560*/  LOP3.LUT R9, R9, 0x800000, RZ, 0xfc, !PT ;  /* 0x0080000009097812 */ /* 0x000fc400078efcff */
[----:B------:R-:W-:Y:S02]  /*1570*/  FSETP.NEU.FTZ.AND P0, PT, R10, R11, PT ;  /* 0x0000000b0a00720b */ /* 0x000fe40003f1d000 */
[----:B------:R-:W-:Y:S02]  /*1580*/  SHF.L.U32 R14, R9, R14, RZ ;  /* 0x0000000e090e7219 */ /* 0x000fe400000006ff */
[----:B------:R-:W-:Y:S02]  /*1590*/  SEL R10, R3, RZ, P2 ;  /* 0x000000ff030a7207 */ /* 0x000fe40001000000 */
[----:B------:R-:W-:Y:S02]  /*15a0*/  ISETP.NE.AND P1, PT, R14, RZ, P1 ;  /* 0x000000ff0e00720c */ /* 0x000fe40000f25270 */
[----:B------:R-:W-:Y:S02]  /*15b0*/  SHF.R.U32.HI R10, RZ, R10, R9 ;  /* 0x0000000aff0a7219 */ /* 0x000fe40000011609 */
[----:B------:R-:W-:-:S02]  /*15c0*/  PLOP3.LUT P0, PT, P0, P1, PT, 0xf8, 0x8f ;  /* 0x00000000008f781c */ /* 0x000fc40000703f70 */
[----:B------:R-:W-:Y:S02]  /*15d0*/  SHF.R.U32.HI R14, RZ, 0x1, R10 ;  /* 0x00000001ff0e7819 */ /* 0x000fe4000001160a */
[----:B------:R-:W-:-:S04]  /*15e0*/  SEL R3, RZ, 0x1, !P0 ;  /* 0x00000001ff037807 */ /* 0x000fc80004000000 */
[----:B------:R-:W-:-:S04]  /*15f0*/  LOP3.LUT R3, R3, 0x1, R14, 0xf8, !PT ;  /* 0x0000000103037812 */ /* 0x000fc800078ef80e */
[----:B------:R-:W-:-:S05]  /*1600*/  LOP3.LUT R3, R3, R10, RZ, 0xc0, !PT ;  /* 0x0000000a03037212 */ /* 0x000fca00078ec0ff */
[----:B------:R-:W-:-:S05]  /*1610*/  IMAD.IADD R3, R14, 0x1, R3 ;  /* 0x000000010e037824 */ /* 0x000fca00078e0203 */
[----:B------:R-:W-:Y:S01]  /*1620*/  LOP3.LUT R2, R3, R2, RZ, 0xfc, !PT ;  /* 0x0000000203027212 */ /* 0x000fe200078efcff */
[----:B------:R-:W-:Y:S06]  /*1630*/  BRA `(.L_x_27) ;  /* 0x0000000000107947 */ /* 0x000fec0003800000 */
.L_x_26:
[----:B------:R-:W-:-:S04]  /*1640*/  LOP3.LUT R2, R2, 0x80000000, RZ, 0xc0, !PT ;  /* 0x8000000002027812 */ /* 0x000fc800078ec0ff */
[----:B------:R-:W-:Y:S01]  /*1650*/  LOP3.LUT R2, R2, 0x7f800000, RZ, 0xfc, !PT ;  /* 0x7f80000002027812 */ /* 0x000fe200078efcff */
[----:B------:R-:W-:Y:S06]  /*1660*/  BRA `(.L_x_27) ;  /* 0x0000000000047947 */ /* 0x000fec0003800000 */
.L_x_25:
[----:B------:R-:W-:-:S07]  /*1670*/  IMAD R2, R9, 0x800000, R2 ;  /* 0x0080000009027824 */ /* 0x000fce00078e0202 */
.L_x_27:
[----:B------:R-:W-:Y:S05]  /*1680*/  BSYNC.RECONVERGENT B3 ;  /* 0x0000000000037941 */ /* 0x000fea0003800200 */
.L_x_24:
[----:B------:R-:W-:Y:S05]  /*1690*/  BRA `(.L_x_28) ;  /* 0x0000000000207947 */ /* 0x000fea0003800000 */
.L_x_23:
[----:B------:R-:W-:-:S04]  /*16a0*/  LOP3.LUT R2, R15, 0x80000000, R3, 0x48, !PT ;  /* 0x800000000f027812 */ /* 0x000fc800078e4803 */
[----:B------:R-:W-:Y:S01]  /*16b0*/  LOP3.LUT R2, R2, 0x7f800000, RZ, 0xfc, !PT ;  /* 0x7f80000002027812 */ /* 0x000fe200078efcff */
[----:B------:R-:W-:Y:S06]  /*16c0*/  BRA `(.L_x_28) ;  /* 0x0000000000147947 */ /* 0x000fec0003800000 */
.L_x_22:
[----:B------:R-:W-:Y:S01]  /*16d0*/  LOP3.LUT R2, R15, 0x80000000, R3, 0x48, !PT ;  /* 0x800000000f027812 */ /* 0x000fe200078e4803 */
[----:B------:R-:W-:Y:S06]  /*16e0*/  BRA `(.L_x_28) ;  /* 0x00000000000c7947 */ /* 0x000fec0003800000 */
.L_x_21:
[----:B------:R-:W0:Y:S01]  /*16f0*/  MUFU.RSQ R2, -QNAN ;  /* 0xffc0000000027908 */ /* 0x000e220000001400 */
[----:B------:R-:W-:Y:S05]  /*1700*/  BRA `(.L_x_28) ;  /* 0x0000000000047947 */ /* 0x000fea0003800000 */
.L_x_20:
[----:B------:R-:W-:-:S07]  /*1710*/  FADD.FTZ R2, R3, R0 ;  /* 0x0000000003027221 */ /* 0x000fce0000010000 */
.L_x_28:
[----:B------:R-:W-:Y:S05]  /*1720*/  BSYNC.RECONVERGENT B2 ;  /* 0x0000000000027941 */ /* 0x000fea0003800200 */
.L_x_18:
[----:B0-----:R-:W-:Y:S02]  /*1730*/  IMAD.MOV.U32 R9, RZ, RZ, R2 ;  /* 0x000000ffff097224 */ /* 0x001fe400078e0002 */
[----:B------:R-:W-:Y:S02]  /*1740*/  IMAD.MOV.U32 R2, RZ, RZ, R4 ;  /* 0x000000ffff027224 */ /* 0x000fe400078e0004 */
[----:B------:R-:W-:-:S04]  /*1750*/  IMAD.MOV.U32 R3, RZ, RZ, 0x0 ;  /* 0x00000000ff037424 */ /* 0x000fc800078e00ff */
[----:B------:R-:W-:Y:S05]  /*1760*/  RET.REL.NODEC R2 `(_Z10hist_shmemPflPjiff) ;  /* 0xffffffe802247950 */ /* 0x000fea0003c3ffff */
.L_x_29:
[----:B------:R-:W-:-:S00]  /*1770*/  BRA `(.L_x_29) ;  /* 0xfffffffc00fc7947 */ /* 0x000fc0000383ffff */
[----:B------:R-:W-:-:S00]  /*1780*/  NOP ;  /* 0x0000000000007918 */ /* 0x000fc00000000000 */
[----:B------:R-:W-:-:S00]  /*1790*/  NOP ;  /* 0x0000000000007918 */ /* 0x000fc00000000000 */
[----:B------:R-:W-:-:S00]  /*17a0*/  NOP ;  /* 0x0000000000007918 */ /* 0x000fc00000000000 */
[----:B------:R-:W-:-:S00]  /*17b0*/  NOP ;  /* 0x0000000000007918 */ /* 0x000fc00000000000 */
[----:B------:R-:W-:-:S00]  /*17c0*/  NOP ;  /* 0x0000000000007918 */ /* 0x000fc00000000000 */
[----:B------:R-:W-:-:S00]  /*17d0*/  NOP ;  /* 0x0000000000007918 */ /* 0x000fc00000000000 */
[----:B------:R-:W-:-:S00]  /*17e0*/  NOP ;  /* 0x0000000000007918 */ /* 0x000fc00000000000 */
[----:B------:R-:W-:-:S00]  /*17f0*/  NOP ;  /* 0x0000000000007918 */ /* 0x000fc00000000000 */
.L_x_31:


//--------------------- .nv.shared._Z10hist_shmemPflPjiff --------------------------
	.section	.nv.shared._Z10hist_shmemPflPjiff,"aw",@nobits
	.sectionflags	@""
	.align	16
	.zero		1024


//--------------------- .nv.shared.reserved.0     --------------------------
	.section	.nv.shared.reserved.0,"aw",@nobits
	.weak		__nv_reservedSMEM_offset_0_alias
	.size		__nv_reservedSMEM_offset_0_alias, 0, 64
	.other		__nv_reservedSMEM_offset_0_alias,@"STO_CUDA_RESERVED_SHARED STV_DEFAULT"
__nv_reservedSMEM_offset_0_alias:
	.zero		0
	.zero		64


//--------------------- .nv.constant0._Z10hist_shmemPflPjiff --------------------------
	.section	.nv.constant0._Z10hist_shmemPflPjiff,"a",@progbits
	.sectionflags	@""
	.align	4
.nv.constant0._Z10hist_shmemPflPjiff:
	.zero		932


//--------------------- SYMBOLS --------------------------

	.type		.nv.reservedSmem.offset0,@object
	.size		.nv.reservedSmem.offset0,0x4
	.type		.nv.reservedSmem.cap,@object
	.size		.nv.reservedSmem.cap,0x4
